	.headerflags	@"EF_CUDA_TEXMODE_UNIFIED EF_CUDA_64BIT_ADDRESS EF_CUDA_ACCELERATORS EF_CUDA_SM90 EF_CUDA_VIRTUAL_SM(EF_CUDA_SM90)"
	.elftype	@"ET_EXEC"


//--------------------- .nv.info                  --------------------------
	.section	.nv.info,"",@"SHT_CUDA_INFO"
	.align	4


	//----- nvinfo : EIATTR_REGCOUNT
	.align		4
        /*0000*/ 	.byte	0x04, 0x2f
        /*0002*/ 	.short	(.L_3 - .L_2)
	.align		4
.L_2:
        /*0004*/ 	.word	index@(triton_poi_fused_add_convolution_div_sqrt_31)
        /*0008*/ 	.word	0x00000018


	//----- nvinfo : EIATTR_MIN_STACK_SIZE
	.align		4
.L_3:
        /*000c*/ 	.byte	0x04, 0x12
        /*000e*/ 	.short	(.L_5 - .L_4)
	.align		4
.L_4:
        /*0010*/ 	.word	index@(triton_poi_fused_add_convolution_div_sqrt_31)
        /*0014*/ 	.word	0x00000000


	//----- nvinfo : EIATTR_FRAME_SIZE
	.align		4
.L_5:
        /*0018*/ 	.byte	0x04, 0x11
        /*001a*/ 	.short	(.L_7 - .L_6)
	.align		4
.L_6:
        /*001c*/ 	.word	index@(triton_poi_fused_add_convolution_div_sqrt_31)
        /*0020*/ 	.word	0x00000000


	//----- nvinfo : EIATTR_MIN_STACK_SIZE
	.align		4
.L_7:
        /*0024*/ 	.byte	0x04, 0x12
        /*0026*/ 	.short	(.L_9 - .L_8)
	.align		4
.L_8:
        /*0028*/ 	.word	index@(triton_poi_fused_add_convolution_div_sqrt_31)
        /*002c*/ 	.word	0x00000000
.L_9:


//--------------------- .nv.info.triton_poi_fused_add_convolution_div_sqrt_31 --------------------------
	.section	.nv.info.triton_poi_fused_add_convolution_div_sqrt_31,"",@"SHT_CUDA_INFO"
	.sectionflags	@""
	.align	4


	//----- nvinfo : EIATTR_CUDA_API_VERSION
	.align		4
        /*0000*/ 	.byte	0x04, 0x37
        /*0002*/ 	.short	(.L_11 - .L_10)
.L_10:
        /*0004*/ 	.word	0x0000007c


	//----- nvinfo : EIATTR_KPARAM_INFO
	.align		4
.L_11:
        /*0008*/ 	.byte	0x04, 0x17
        /*000a*/ 	.short	(.L_13 - .L_12)
.L_12:
        /*000c*/ 	.word	0x00000000
        /*0010*/ 	.short	0x0005
        /*0012*/ 	.short	0x0024
        /*0014*/ 	.byte	0x00, 0xf0, 0x11, 0x00


	//----- nvinfo : EIATTR_KPARAM_INFO
	.align		4
.L_13:
        /*0018*/ 	.byte	0x04, 0x17
        /*001a*/ 	.short	(.L_15 - .L_14)
.L_14:
        /*001c*/ 	.word	0x00000000
        /*0020*/ 	.short	0x0004
        /*0022*/ 	.short	0x0020
        /*0024*/ 	.byte	0x00, 0xf0, 0x11, 0x00


	//----- nvinfo : EIATTR_KPARAM_INFO
	.align		4
.L_15:
        /*0028*/ 	.byte	0x04, 0x17
        /*002a*/ 	.short	(.L_17 - .L_16)
.L_16:
        /*002c*/ 	.word	0x00000000
        /*0030*/ 	.short	0x0003
        /*0032*/ 	.short	0x0018
        /*0034*/ 	.byte	0x00, 0xf4, 0x21, 0x00


	//----- nvinfo : EIATTR_KPARAM_INFO
	.align		4
.L_17:
        /*0038*/ 	.byte	0x04, 0x17
        /*003a*/ 	.short	(.L_19 - .L_18)
.L_18:
        /*003c*/ 	.word	0x00000000
        /*0040*/ 	.short	0x0002
        /*0042*/ 	.short	0x0010
        /*0044*/ 	.byte	0x00, 0xf4, 0x21, 0x00


	//----- nvinfo : EIATTR_KPARAM_INFO
	.align		4
.L_19:
        /*0048*/ 	.byte	0x04, 0x17
        /*004a*/ 	.short	(.L_21 - .L_20)
.L_20:
        /*004c*/ 	.word	0x00000000
        /*0050*/ 	.short	0x0001
        /*0052*/ 	.short	0x0008
        /*0054*/ 	.byte	0x00, 0xf4, 0x21, 0x00


	//----- nvinfo : EIATTR_KPARAM_INFO
	.align		4
.L_21:
        /*0058*/ 	.byte	0x04, 0x17
        /*005a*/ 	.short	(.L_23 - .L_22)
.L_22:
        /*005c*/ 	.word	0x00000000
        /*0060*/ 	.short	0x0000
        /*0062*/ 	.short	0x0000
        /*0064*/ 	.byte	0x00, 0xf4, 0x21, 0x00


	//----- nvinfo : EIATTR_SPARSE_MMA_MASK
	.align		4
.L_23:
        /*0068*/ 	.byte	0x03, 0x50
        /*006a*/ 	.short	0x0000


	//----- nvinfo : EIATTR_MAXREG_COUNT
	.align		4
        /*006c*/ 	.byte	0x03, 0x1b
        /*006e*/ 	.short	0x00ff


	//----- nvinfo : EIATTR_EXIT_INSTR_OFFSETS
	.align		4
        /*0070*/ 	.byte	0x04, 0x1c
        /*0072*/ 	.short	(.L_25 - .L_24)


	//   ....[0]....
.L_24:
        /*0074*/ 	.word	0x000004c0


	//   ....[1]....
        /*0078*/ 	.word	0x00000590


	//----- nvinfo : EIATTR_REQNTID
	.align		4
.L_25:
        /*007c*/ 	.byte	0x04, 0x10
        /*007e*/ 	.short	(.L_27 - .L_26)
.L_26:
        /*0080*/ 	.word	0x00000080
        /*0084*/ 	.word	0x00000001
        /*0088*/ 	.word	0x00000001


	//----- nvinfo : EIATTR_CBANK_PARAM_SIZE
	.align		4
.L_27:
        /*008c*/ 	.byte	0x03, 0x19
        /*008e*/ 	.short	0x0028


	//----- nvinfo : EIATTR_PARAM_CBANK
	.align		4
        /*0090*/ 	.byte	0x04, 0x0a
        /*0092*/ 	.short	(.L_29 - .L_28)
	.align		4
.L_28:
        /*0094*/ 	.word	index@(.nv.constant0.triton_poi_fused_add_convolution_div_sqrt_31)
        /*0098*/ 	.short	0x0210
        /*009a*/ 	.short	0x0028


	//----- nvinfo : EIATTR_SW_WAR
	.align		4
.L_29:
        /*009c*/ 	.byte	0x04, 0x36
        /*009e*/ 	.short	(.L_31 - .L_30)
.L_30:
        /*00a0*/ 	.word	0x00000008
.L_31:


//--------------------- .nv.callgraph             --------------------------
	.section	.nv.callgraph,"",@"SHT_CUDA_CALLGRAPH"
	.align	4
	.sectionentsize	8
	.align		4
        /*0000*/ 	.word	0x00000000
	.align		4
        /*0004*/ 	.word	0xffffffff
	.align		4
        /*0008*/ 	.word	0x00000000
	.align		4
        /*000c*/ 	.word	0xfffffffe
	.align		4
        /*0010*/ 	.word	0x00000000
	.align		4
        /*0014*/ 	.word	0xfffffffd
	.align		4
        /*0018*/ 	.word	0x00000000
	.align		4
        /*001c*/ 	.word	0xfffffffc


//--------------------- .nv.constant4             --------------------------
	.section	.nv.constant4,"a",@progbits
	.align	8
	.align		8
.nv.constant4:
        /*0000*/ 	.dword	_$_str
	.align		8
        /*0008*/ 	.dword	_$_str_$_2


//--------------------- .text.triton_poi_fused_add_convolution_div_sqrt_31 --------------------------
	.section	.text.triton_poi_fused_add_convolution_div_sqrt_31,"ax",@progbits
	.sectionflags	@"SHF_BARRIERS=1"
	.align	128
        .global         triton_poi_fused_add_convolution_div_sqrt_31
        .type           triton_poi_fused_add_convolution_div_sqrt_31,@function
        .size           triton_poi_fused_add_convolution_div_sqrt_31,(.L_x_1 - triton_poi_fused_add_convolution_div_sqrt_31)
        .other          triton_poi_fused_add_convolution_div_sqrt_31,@"STO_CUDA_ENTRY STV_DEFAULT"
triton_poi_fused_add_convolution_div_sqrt_31:
.text.triton_poi_fused_add_convolution_div_sqrt_31:
[----:B------:R-:W0:Y:S01]  /*0000*/  LDC R1, c[0x0][0x28] ;  /* 0x00000a00ff017b82 */ /* 0x000e220000000800 */
[----:B------:R-:W1:Y:S07]  /*0010*/  S2R R0, SR_TID.X ;  /* 0x0000000000007919 */ /* 0x000e6e0000002100 */
[----:B------:R-:W2:Y:S01]  /*0020*/  LDC.64 R8, c[0x0][0x218] ;  /* 0x00008600ff087b82 */ /* 0x000ea20000000a00 */
[----:B------:R-:W-:Y:S01]  /*0030*/  IMAD.MOV.U32 R12, RZ, RZ, RZ ;  /* 0x000000ffff0c7224 */ /* 0x000fe200078e00ff */
[----:B------:R-:W-:Y:S01]  /*0040*/  ULDC.64 UR6, c[0x0][0x208] ;  /* 0x0000820000067ab9 */ /* 0x000fe20000000a00 */
[----:B------:R-:W3:Y:S01]  /*0050*/  S2R R3, SR_CTAID.Y ;  /* 0x0000000000037919 */ /* 0x000ee20000002600 */
[----:B------:R-:W4:Y:S01]  /*0060*/  S2R R5, SR_CTAID.X ;  /* 0x0000000000057919 */ /* 0x000f220000002500 */
[----:B-1----:R-:W-:Y:S01]  /*0070*/  SHF.R.U32.HI R7, RZ, 0x4, R0 ;  /* 0x00000004ff077819 */ /* 0x002fe20000011600 */
[----:B---3--:R-:W-:Y:S01]  /*0080*/  IMAD.SHL.U32 R2, R3, 0x10, RZ ;  /* 0x0000001003027824 */ /* 0x008fe200078e00ff */
[----:B------:R-:W-:-:S02]  /*0090*/  SHF.R.S32.HI R3, RZ, 0x1b, R3 ;  /* 0x0000001bff037819 */ /* 0x000fc40000011403 */
[----:B------:R-:W-:Y:S01]  /*00a0*/  SGXT.U32 R7, R7, 0x3 ;  /* 0x000000030707781a */ /* 0x000fe20000000000 */
[----:B----4-:R-:W-:Y:S01]  /*00b0*/  IMAD.SHL.U32 R5, R5, 0x10, RZ ;  /* 0x0000001005057824 */ /* 0x010fe200078e00ff */
[----:B------:R-:W-:Y:S02]  /*00c0*/  SGXT R3, R3, 0x1 ;  /* 0x000000010303781a */ /* 0x000fe40000000200 */
[----:B------:R-:W-:Y:S02]  /*00d0*/  LOP3.LUT R4, R2, R7, RZ, 0xfc, !PT ;  /* 0x0000000702047212 */ /* 0x000fe400078efcff */
[----:B------:R-:W-:Y:S02]  /*00e0*/  LOP3.LUT R13, R5, 0xf, R0, 0xf8, !PT ;  /* 0x0000000f050d7812 */ /* 0x000fe400078ef800 */
[----:B------:R-:W-:Y:S02]  /*00f0*/  LEA.HI R6, R3, R4, RZ, 0x9 ;  /* 0x0000000403067211 */ /* 0x000fe400078f48ff */
[----:B------:R-:W-:-:S02]  /*0100*/  ISETP.GE.AND P0, PT, R13, 0x9, PT ;  /* 0x000000090d00780c */ /* 0x000fc40003f06270 */
[----:B------:R-:W-:Y:S01]  /*0110*/  SHF.R.S32.HI R10, RZ, 0x9, R6 ;  /* 0x00000009ff0a7819 */ /* 0x000fe20000011406 */
[----:B------:R-:W-:-:S04]  /*0120*/  VIADD R6, R6, 0x8 ;  /* 0x0000000806067836 */ /* 0x000fc80000000000 */
[----:B------:R-:W-:Y:S01]  /*0130*/  IMAD R19, R10, 0x9, R13 ;  /* 0x000000090a137824 */ /* 0x000fe200078e020d */
[----:B------:R-:W-:Y:S01]  /*0140*/  SHF.R.S32.HI R6, RZ, 0x9, R6 ;  /* 0x00000009ff067819 */ /* 0x000fe20000011406 */
[----:B------:R-:W-:Y:S02]  /*0150*/  HFMA2.MMA R10, -RZ, RZ, 0, 0 ;  /* 0x00000000ff0a7435 */ /* 0x000fe400000001ff */
[----:B--2---:R-:W-:-:S04]  /*0160*/  IMAD.WIDE R18, R19, 0x4, R8 ;  /* 0x0000000413127825 */ /* 0x004fc800078e0208 */
[----:B------:R-:W-:-:S04]  /*0170*/  IMAD R21, R6, 0x9, R13 ;  /* 0x0000000906157824 */ /* 0x000fc800078e020d */
[----:B------:R-:W-:Y:S01]  /*0180*/  IMAD.WIDE R20, R21, 0x4, R8 ;  /* 0x0000000415147825 */ /* 0x000fe200078e0208 */
[----:B------:R-:W2:Y:S01]  /*0190*/  @!P0 LDG.E.EL R10, desc[UR6][R18.64] ;  /* 0x00000006120a8981 */ /* 0x000ea2000c2e1900 */
[----:B------:R-:W1:Y:S03]  /*01a0*/  LDC.64 R8, c[0x0][0x210] ;  /* 0x00008400ff087b82 */ /* 0x000e660000000a00 */
[----:B------:R-:W3:Y:S01]  /*01b0*/  @!P0 LDG.E.EL R12, desc[UR6][R20.64] ;  /* 0x00000006140c8981 */ /* 0x000ee2000c2e1900 */
[----:B------:R-:W-:Y:S01]  /*01c0*/  IMAD R13, R4, 0x9, R13 ;  /* 0x00000009040d7824 */ /* 0x000fe200078e020d */
[----:B------:R-:W-:Y:S01]  /*01d0*/  MOV R4, RZ ;  /* 0x000000ff00047202 */ /* 0x000fe20000000f00 */
[----:B------:R-:W-:Y:S02]  /*01e0*/  IMAD.MOV.U32 R6, RZ, RZ, RZ ;  /* 0x000000ffff067224 */ /* 0x000fe400078e00ff */
[----:B------:R-:W-:-:S04]  /*01f0*/  VIADD R11, R13, 0x48 ;  /* 0x000000480d0b7836 */ /* 0x000fc80000000000 */
[----:B-1----:R-:W-:-:S04]  /*0200*/  IMAD.WIDE R16, R11, 0x4, R8 ;  /* 0x000000040b107825 */ /* 0x002fc800078e0208 */
[----:B------:R-:W-:Y:S01]  /*0210*/  IMAD.WIDE R14, R13, 0x4, R8 ;  /* 0x000000040d0e7825 */ /* 0x000fe200078e0208 */
[----:B------:R-:W4:Y:S01]  /*0220*/  @!P0 LDG.E.EL R6, desc[UR6][R16.64] ;  /* 0x0000000610068981 */ /* 0x000f22000c2e1900 */
[----:B------:R-:W1:Y:S03]  /*0230*/  S2UR UR5, SR_CgaCtaId ;  /* 0x00000000000579c3 */ /* 0x000e660000008800 */
[----:B------:R5:W4:Y:S05]  /*0240*/  @!P0 LDG.E.EL R4, desc[UR6][R14.64] ;  /* 0x000000060e048981 */ /* 0x000b2a000c2e1900 */
[----:B------:R-:W2:Y:S01]  /*0250*/  LDC.64 R8, c[0x0][0x220] ;  /* 0x00008800ff087b82 */ /* 0x000ea20000000a00 */
[----:B------:R-:W-:Y:S01]  /*0260*/  UMOV UR4, 0x400 ;  /* 0x0000040000047882 */ /* 0x000fe20000000000 */
[----:B-----5:R-:W-:Y:S01]  /*0270*/  SHF.R.U32.HI R14, RZ, 0x3, R0 ;  /* 0x00000003ff0e7819 */ /* 0x020fe20000011600 */
[----:B-1----:R-:W-:Y:S01]  /*0280*/  UPRMT UR4, UR5, 0x654, UR4 ;  /* 0x0000065405047896 */ /* 0x002fe20008000004 */
[----:B--2---:R-:W1:Y:S08]  /*0290*/  MUFU.SQRT R10, R10 ;  /* 0x0000000a000a7308 */ /* 0x004e700000002000 */
[----:B---3--:R-:W2:Y:S01]  /*02a0*/  MUFU.SQRT R12, R12 ;  /* 0x0000000c000c7308 */ /* 0x008ea20000002000 */
[----:B-1----:R-:W-:Y:S01]  /*02b0*/  FADD R18, R10, 1.00000001335143196e-10 ;  /* 0x2edbe6ff0a127421 */ /* 0x002fe20000000000 */
[----:B--2---:R-:W-:-:S04]  /*02c0*/  FADD R19, R12, 1.00000001335143196e-10 ;  /* 0x2edbe6ff0c137421 */ /* 0x004fc80000000000 */
[----:B------:R-:W-:Y:S02]  /*02d0*/  FSETP.GT.AND P1, PT, R18, 8.50705917302346158658e+37, PT ;  /* 0x7e8000001200780b */ /* 0x000fe40003f24000 */
[----:B------:R-:W-:Y:S01]  /*02e0*/  FSETP.GT.AND P2, PT, R19, 8.50705917302346158658e+37, PT ;  /* 0x7e8000001300780b */ /* 0x000fe20003f44000 */
[----:B------:R-:W-:-:S10]  /*02f0*/  IMAD.SHL.U32 R10, R0, 0x10, RZ ;  /* 0x00000010000a7824 */ /* 0x000fd400078e00ff */
[----:B------:R-:W-:Y:S02]  /*0300*/  @P1 FMUL R18, R18, 0.25 ;  /* 0x3e80000012121820 */ /* 0x000fe40000400000 */
[----:B------:R-:W-:-:S04]  /*0310*/  @P2 FMUL R19, R19, 0.25 ;  /* 0x3e80000013132820 */ /* 0x000fc80000400000 */
[----:B------:R-:W-:Y:S01]  /*0320*/  MUFU.RCP R18, R18 ;  /* 0x0000001200127308 */ /* 0x000fe20000001000 */
[----:B------:R-:W-:Y:S01]  /*0330*/  LOP3.LUT R12, R10, 0xf0, RZ, 0xc0, !PT ;  /* 0x000000f00a0c7812 */ /* 0x000fe200078ec0ff */
[----:B----4-:R-:W-:-:S06]  /*0340*/  FMUL R17, R6, 0.25 ;  /* 0x3e80000006117820 */ /* 0x010fcc0000400000 */
[----:B------:R-:W1:Y:S01]  /*0350*/  MUFU.RCP R19, R19 ;  /* 0x0000001300137308 */ /* 0x000e620000001000 */
[----:B------:R-:W-:Y:S01]  /*0360*/  FMUL R15, R4, 0.25 ;  /* 0x3e800000040f7820 */ /* 0x000fe20000400000 */
[----:B------:R-:W-:Y:S02]  /*0370*/  SGXT.U32 R10, R14, 0x4 ;  /* 0x000000040e0a781a */ /* 0x000fe40000000000 */
[C---:B------:R-:W-:Y:S02]  /*0380*/  LOP3.LUT R14, R12.reuse, R7, RZ, 0xfc, !PT ;  /* 0x000000070c0e7212 */ /* 0x040fe400078efcff */
[----:B------:R-:W-:Y:S02]  /*0390*/  LEA.HI R21, R12, UR4, RZ, 0x1f ;  /* 0x000000040c157c11 */ /* 0x000fe4000f8ff8ff */
[----:B------:R-:W-:Y:S02]  /*03a0*/  FSEL R12, R17, R6, P2 ;  /* 0x00000006110c7208 */ /* 0x000fe40001000000 */
[----:B------:R-:W-:-:S02]  /*03b0*/  FSEL R15, R15, R4, P1 ;  /* 0x000000040f0f7208 */ /* 0x000fc40000800000 */
[----:B------:R-:W-:Y:S01]  /*03c0*/  LEA R21, R14, R21, 0x2 ;  /* 0x000000150e157211 */ /* 0x000fe200078e10ff */
[----:B-1----:R-:W-:Y:S02]  /*03d0*/  FMUL R19, R19, R12 ;  /* 0x0000000c13137220 */ /* 0x002fe40000400000 */
[----:B------:R-:W-:Y:S01]  /*03e0*/  FMUL R15, R18, R15 ;  /* 0x0000000f120f7220 */ /* 0x000fe20000400000 */
[----:B0-----:R-:W-:-:S04]  /*03f0*/  IMAD.WIDE R12, R13, 0x4, R8 ;  /* 0x000000040d0c7825 */ /* 0x001fc800078e0208 */
[----:B------:R-:W-:Y:S01]  /*0400*/  IMAD.WIDE R8, R11, 0x4, R8 ;  /* 0x000000040b087825 */ /* 0x000fe200078e0208 */
[----:B------:R0:W-:Y:S04]  /*0410*/  @!P0 STG.E desc[UR6][R12.64], R15 ;  /* 0x0000000f0c008986 */ /* 0x0001e8000c101906 */
[----:B------:R0:W-:Y:S04]  /*0420*/  STS [R21], R4 ;  /* 0x0000000415007388 */ /* 0x0001e80000000800 */
[----:B------:R0:W-:Y:S04]  /*0430*/  STS [R21+0x20], R6 ;  /* 0x0000200615007388 */ /* 0x0001e80000000800 */
[----:B------:R0:W-:Y:S01]  /*0440*/  @!P0 STG.E desc[UR6][R8.64], R19 ;  /* 0x0000001308008986 */ /* 0x0001e2000c101906 */
[----:B------:R-:W-:Y:S01]  /*0450*/  LOP3.LUT R7, R5, R10, RZ, 0xfc, !PT ;  /* 0x0000000a05077212 */ /* 0x000fe200078efcff */
[----:B------:R-:W-:Y:S01]  /*0460*/  IMAD.SHL.U32 R10, R0, 0x8, RZ ;  /* 0x00000008000a7824 */ /* 0x000fe200078e00ff */
[----:B------:R-:W-:Y:S02]  /*0470*/  BAR.SYNC.DEFER_BLOCKING 0x0 ;  /* 0x0000000000007b1d */ /* 0x000fe40000010000 */
[----:B------:R-:W-:-:S02]  /*0480*/  ISETP.GE.AND P1, PT, R7, 0x9, PT ;  /* 0x000000090700780c */ /* 0x000fc40003f26270 */
[----:B------:R-:W-:Y:S02]  /*0490*/  LOP3.LUT R5, R0, 0x78, RZ, 0xc0, !PT ;  /* 0x0000007800057812 */ /* 0x000fe400078ec0ff */
[----:B------:R-:W-:-:S04]  /*04a0*/  LOP3.LUT R10, R10, 0x3f8, RZ, 0xc0, !PT ;  /* 0x000003f80a0a7812 */ /* 0x000fc800078ec0ff */
[----:B------:R-:W-:-:S05]  /*04b0*/  IADD3 R5, R10, UR4, R5 ;  /* 0x000000040a057c10 */ /* 0x000fca000fffe005 */
[----:B0-----:R-:W-:Y:S05]  /*04c0*/  @P1 EXIT ;  /* 0x000000000000194d */ /* 0x001fea0003800000 */
[----:B------:R-:W0:Y:S01]  /*04d0*/  LDS.64 R4, [R5] ;  /* 0x0000000005047984 */ /* 0x000e220000000a00 */
[----:B------:R-:W-:-:S05]  /*04e0*/  IMAD.SHL.U32 R9, R0, 0x2, RZ ;  /* 0x0000000200097824 */ /* 0x000fca00078e00ff */
[----:B------:R-:W-:Y:S02]  /*04f0*/  LOP3.LUT R2, R2, 0xe, R9, 0xf8, !PT ;  /* 0x0000000e02027812 */ /* 0x000fe400078ef809 */
[----:B------:R-:W1:Y:S02]  /*0500*/  LDC.64 R8, c[0x0][0x228] ;  /* 0x00008a00ff087b82 */ /* 0x000e640000000a00 */
[----:B------:R-:W-:-:S04]  /*0510*/  LEA.HI R3, R3, R2, RZ, 0x9 ;  /* 0x0000000203037211 */ /* 0x000fc800078f48ff */
[----:B------:R-:W-:Y:S02]  /*0520*/  LOP3.LUT R11, R3, 0xfffffe00, RZ, 0xc0, !PT ;  /* 0xfffffe00030b7812 */ /* 0x000fe400078ec0ff */
[----:B------:R-:W-:Y:S02]  /*0530*/  SHF.R.S32.HI R3, RZ, 0x9, R3 ;  /* 0x00000009ff037819 */ /* 0x000fe40000011403 */
[----:B------:R-:W-:-:S05]  /*0540*/  IADD3 R2, R2, -R11, RZ ;  /* 0x8000000b02027210 */ /* 0x000fca0007ffe0ff */
[----:B------:R-:W-:-:S04]  /*0550*/  IMAD R2, R7, 0x200, R2 ;  /* 0x0000020007027824 */ /* 0x000fc800078e0202 */
[----:B------:R-:W-:-:S04]  /*0560*/  IMAD R3, R3, 0x1200, R2 ;  /* 0x0000120003037824 */ /* 0x000fc800078e0202 */
[----:B-1----:R-:W-:-:S05]  /*0570*/  IMAD.WIDE R2, R3, 0x4, R8 ;  /* 0x0000000403027825 */ /* 0x002fca00078e0208 */
[----:B0-----:R-:W-:Y:S01]  /*0580*/  STG.E.64 desc[UR6][R2.64], R4 ;  /* 0x0000000402007986 */ /* 0x001fe2000c101b06 */
[----:B------:R-:W-:Y:S05]  /*0590*/  EXIT ;  /* 0x000000000000794d */ /* 0x000fea0003800000 */
.L_x_0:
[----:B------:R-:W-:-:S00]  /*05a0*/  BRA `(.L_x_0) ;  /* 0xfffffffc00fc7947 */ /* 0x000fc0000383ffff */
[----:B------:R-:W-:-:S00]  /*05b0*/  NOP ;  /* 0x0000000000007918 */ /* 0x000fc00000000000 */
        /* <DEDUP_REMOVED lines=12> */
.L_x_1:


//--------------------- .nv.global.init           --------------------------
	.section	.nv.global.init,"aw",@progbits
.nv.global.init:
	.type		_$_str,@object
	.size		_$_str,(_$_str_$_2 - _$_str)
_$_str:
        /*0000*/ 	.byte	0x5f, 0x5f, 0x43, 0x55, 0x44, 0x41, 0x5f, 0x46, 0x54, 0x5a, 0x00
	.type		_$_str_$_2,@object
	.size		_$_str_$_2,(.L_1 - _$_str_$_2)
_$_str_$_2:
        /*000b*/ 	.byte	0x5f, 0x5f, 0x43, 0x55, 0x44, 0x41, 0x5f, 0x50, 0x52, 0x45, 0x43, 0x5f, 0x53, 0x51, 0x52, 0x54
        /*001b*/ 	.byte	0x00
.L_1:


//--------------------- .nv.shared.triton_poi_fused_add_convolution_div_sqrt_31 --------------------------
	.section	.nv.shared.triton_poi_fused_add_convolution_div_sqrt_31,"aw",@nobits
	.sectionflags	@""
	.align	16
	.zero		1024


//--------------------- .nv.constant0.triton_poi_fused_add_convolution_div_sqrt_31 --------------------------
	.section	.nv.constant0.triton_poi_fused_add_convolution_div_sqrt_31,"a",@progbits
	.sectionflags	@""
	.align	4
.nv.constant0.triton_poi_fused_add_convolution_div_sqrt_31:
	.zero		568
